
	.version 1.4
.target sm_10, map_f64_to_f32

	


	
	


	
	
	
	
	
	
	

.file	1	"<command-line>"
.file	2	"/tmp/tmpxft_000045ed_00000000-6_plot2.cudafe2.gpu"
.file	3	"/home/gpgpu-sim/gcc46/lib/gcc/x86_64-unknown-linux-gnu/4.6.4/include/stddef.h"
.file	4	"/usr/local/cuda/bin/../include/crt/device_runtime.h"
.file	5	"/usr/local/cuda/bin/../include/host_defines.h"
.file	6	"/usr/local/cuda/bin/../include/builtin_types.h"
.file	7	"/usr/local/cuda/bin/../include/device_types.h"
.file	8	"/usr/local/cuda/bin/../include/driver_types.h"
.file	9	"/usr/local/cuda/bin/../include/surface_types.h"
.file	10	"/usr/local/cuda/bin/../include/texture_types.h"
.file	11	"/usr/local/cuda/bin/../include/vector_types.h"
.file	12	"/usr/local/cuda/bin/../include/device_launch_parameters.h"
.file	13	"/usr/local/cuda/bin/../include/crt/storage_class.h"
.file	14	"plot2.cu"
.file	15	"/usr/local/cuda/bin/../include/common_functions.h"
.file	16	"/usr/local/cuda/bin/../include/math_functions.h"
.file	17	"/usr/local/cuda/bin/../include/math_constants.h"
.file	18	"/usr/local/cuda/bin/../include/device_functions.h"
.file	19	"/usr/local/cuda/bin/../include/sm_11_atomic_functions.h"
.file	20	"/usr/local/cuda/bin/../include/sm_12_atomic_functions.h"
.file	21	"/usr/local/cuda/bin/../include/sm_13_double_functions.h"
.file	22	"/usr/local/cuda/bin/../include/sm_20_atomic_functions.h"
.file	23	"/usr/local/cuda/bin/../include/sm_20_intrinsics.h"
.file	24	"/usr/local/cuda/bin/../include/sm_30_intrinsics.h"
.file	25	"/usr/local/cuda/bin/../include/surface_functions.h"
.file	26	"/usr/local/cuda/bin/../include/texture_fetch_functions.h"
.file	27	"/usr/local/cuda/bin/../include/math_functions_dbl_ptx1.h"


.entry _Z5plot2PKfS0_PfS1_S1_i (
.param .u64 __cudaparm__Z5plot2PKfS0_PfS1_S1_i_A,
.param .u64 __cudaparm__Z5plot2PKfS0_PfS1_S1_i_B,
.param .u64 __cudaparm__Z5plot2PKfS0_PfS1_S1_i_C,
.param .u64 __cudaparm__Z5plot2PKfS0_PfS1_S1_i_D,
.param .u64 __cudaparm__Z5plot2PKfS0_PfS1_S1_i_E,
.param .s32 __cudaparm__Z5plot2PKfS0_PfS1_S1_i_numElements)
{
.reg .u16 %rh<4>;
.reg .u32 %r<6>;
.reg .u64 %rd<14>;
.reg .f32 %f<26>;
.reg .pred %p<3>;
.loc	14	22	0
$LDWbegin__Z5plot2PKfS0_PfS1_S1_i:
mov.u16 %rh1, %ctaid.x;
mov.u16 %rh2, %ntid.x;
mul.wide.u16 %r1, %rh1, %rh2;
cvt.u32.u16 %r2, %tid.x;
add.u32 %r3, %r2, %r1;
ld.param.s32 %r4, [__cudaparm__Z5plot2PKfS0_PfS1_S1_i_numElements];
setp.le.s32 %p1, %r4, %r3;
@%p1 bra $Lt_0_1026;
.loc	14	30	0
cvt.s64.s32 %rd1, %r3;
mul.wide.s32 %rd2, %r3, 4;
ld.param.u64 %rd3, [__cudaparm__Z5plot2PKfS0_PfS1_S1_i_A];
add.u64 %rd4, %rd3, %rd2;
ld.global.f32 %f1, [%rd4+0];
mul.f32 %f2, %f1, %f1;
.loc	14	31	0
ld.param.u64 %rd5, [__cudaparm__Z5plot2PKfS0_PfS1_S1_i_B];
add.u64 %rd6, %rd5, %rd2;
ld.global.f32 %f3, [%rd6+0];
mul.f32 %f4, %f3, %f3;
.loc	14	45	0
ld.param.u64 %rd7, [__cudaparm__Z5plot2PKfS0_PfS1_S1_i_D];
add.u64 %rd8, %rd7, %rd2;
ld.global.f32 %f5, [%rd8+0];
rcp.approx.f32 %f6, %f5;
mov.f32 %f7, 0f41100000; 
	mul.f32 %f8, %f6, %f7;
mov.f32 %f9, 0f40a00000; 
	mul.f32 %f10, %f4, %f9;
ld.param.u64 %rd9, [__cudaparm__Z5plot2PKfS0_PfS1_S1_i_E];
add.u64 %rd10, %rd9, %rd2;
ld.global.f32 %f11, [%rd10+0];
rcp.approx.f32 %f12, %f11;
mul.f32 %f13, %f10, %f12;
mov.f32 %f14, 0f40400000; 
	mad.f32 %f15, %f14, %f2, %f13;
mad.f32 %f16, %f2, %f15, %f8;
mul.f32 %f17, %f6, %f16;
mov.f32 %f18, 0f40400000; 
	mul.f32 %f19, %f2, %f18;
add.f32 %f20, %f4, %f4;
mov.f32 %f21, 0f40e00000; 
	mad.f32 %f22, %f1, %f21, %f20;
mad.f32 %f23, %f3, %f22, %f19;
mad.f32 %f24, %f3, %f23, %f17;
ld.param.u64 %rd11, [__cudaparm__Z5plot2PKfS0_PfS1_S1_i_C];
add.u64 %rd12, %rd11, %rd2;
st.global.f32 [%rd12+0], %f24;
$Lt_0_1026:
.loc	14	62	0
exit;
$LDWend__Z5plot2PKfS0_PfS1_S1_i:
} 



// ===== COMPILED SASS (sm_100) =====

	.target	sm_100

	.elftype	@"ET_EXEC"


//--------------------- .note.nv.tkinfo           --------------------------
	.section	.note.nv.tkinfo,"",@"SHT_NOTE"
	.sectionflags	@"SHF_NOTE_NV_TKINFO"
	.tkinfo
        /*0018*/ 	.word	0x00000002
        /*0030*/ 	.string	""
        /*0030*/ 	.string	"ptxas"
        /*0030*/ 	.string	"Cuda compilation tools, release 13.0, V13.0.88"
        /*0030*/ 	.string	"Build cuda_13.0.r13.0/compiler.36424714_0"
        /*0030*/ 	.string	"-arch sm_100 "



//--------------------- .note.nv.cuinfo           --------------------------
	.section	.note.nv.cuinfo,"",@"SHT_NOTE"
	.sectionflags	@"SHF_NOTE_NV_CUINFO"
        /*0018*/ 	.short	0x0002
        /*001a*/ 	.short	0x000a
        /*001c*/ 	.short	0x0082
	.zero		2


//--------------------- .nv.info                  --------------------------
	.section	.nv.info,"",@"SHT_CUDA_INFO"
	.align	4


	//----- nvinfo : EIATTR_REGCOUNT
	.align		4
        /*0000*/ 	.byte	0x04, 0x2f
        /*0002*/ 	.short	(.L_1 - .L_0)
	.align		4
.L_0:
        /*0004*/ 	.word	index@(_Z5plot2PKfS0_PfS1_S1_i)
        /*0008*/ 	.word	0x00000012


	//----- nvinfo : EIATTR_FRAME_SIZE
	.align		4
.L_1:
        /*000c*/ 	.byte	0x04, 0x11
        /*000e*/ 	.short	(.L_3 - .L_2)
	.align		4
.L_2:
        /*0010*/ 	.word	index@(_Z5plot2PKfS0_PfS1_S1_i)
        /*0014*/ 	.word	0x00000000


	//----- nvinfo : EIATTR_MIN_STACK_SIZE
	.align		4
.L_3:
        /*0018*/ 	.byte	0x04, 0x12
        /*001a*/ 	.short	(.L_5 - .L_4)
	.align		4
.L_4:
        /*001c*/ 	.word	index@(_Z5plot2PKfS0_PfS1_S1_i)
        /*0020*/ 	.word	0x00000000
.L_5:


//--------------------- .nv.compat                --------------------------
	.section	.nv.compat,"",@"SHT_CUDA_COMPAT_INFO"
	.align	4
        /*0000*/ 	.byte	0x02, 0x09, 0x00, 0x00, 0x02, 0x02, 0x01, 0x00, 0x02, 0x05, 0x05, 0x00, 0x03, 0x07, 0x01, 0x01
        /*0010*/ 	.byte	0x02, 0x03, 0x00, 0x00, 0x02, 0x06, 0x01, 0x00, 0x04, 0x0b, 0x08, 0x00, 0x09, 0x00, 0x00, 0x00
        /*0020*/ 	.byte	0x00, 0x00, 0x00, 0x00


//--------------------- .nv.info._Z5plot2PKfS0_PfS1_S1_i --------------------------
	.section	.nv.info._Z5plot2PKfS0_PfS1_S1_i,"",@"SHT_CUDA_INFO"
	.sectionflags	@""
	.align	4


	//----- nvinfo : EIATTR_CUDA_API_VERSION
	.align		4
        /*0000*/ 	.byte	0x04, 0x37
        /*0002*/ 	.short	(.L_7 - .L_6)
.L_6:
        /*0004*/ 	.word	0x00000082


	//----- nvinfo : EIATTR_KPARAM_INFO
	.align		4
.L_7:
        /*0008*/ 	.byte	0x04, 0x17
        /*000a*/ 	.short	(.L_9 - .L_8)
.L_8:
        /*000c*/ 	.word	0x00000000
        /*0010*/ 	.short	0x0005
        /*0012*/ 	.short	0x0028
        /*0014*/ 	.byte	0x00, 0xf0, 0x11, 0x00


	//----- nvinfo : EIATTR_KPARAM_INFO
	.align		4
.L_9:
        /*0018*/ 	.byte	0x04, 0x17
        /*001a*/ 	.short	(.L_11 - .L_10)
.L_10:
        /*001c*/ 	.word	0x00000000
        /*0020*/ 	.short	0x0004
        /*0022*/ 	.short	0x0020
        /*0024*/ 	.byte	0x00, 0xf0, 0x21, 0x00


	//----- nvinfo : EIATTR_KPARAM_INFO
	.align		4
.L_11:
        /*0028*/ 	.byte	0x04, 0x17
        /*002a*/ 	.short	(.L_13 - .L_12)
.L_12:
        /*002c*/ 	.word	0x00000000
        /*0030*/ 	.short	0x0003
        /*0032*/ 	.short	0x0018
        /*0034*/ 	.byte	0x00, 0xf0, 0x21, 0x00


	//----- nvinfo : EIATTR_KPARAM_INFO
	.align		4
.L_13:
        /*0038*/ 	.byte	0x04, 0x17
        /*003a*/ 	.short	(.L_15 - .L_14)
.L_14:
        /*003c*/ 	.word	0x00000000
        /*0040*/ 	.short	0x0002
        /*0042*/ 	.short	0x0010
        /*0044*/ 	.byte	0x00, 0xf0, 0x21, 0x00


	//----- nvinfo : EIATTR_KPARAM_INFO
	.align		4
.L_15:
        /*0048*/ 	.byte	0x04, 0x17
        /*004a*/ 	.short	(.L_17 - .L_16)
.L_16:
        /*004c*/ 	.word	0x00000000
        /*0050*/ 	.short	0x0001
        /*0052*/ 	.short	0x0008
        /*0054*/ 	.byte	0x00, 0xf0, 0x21, 0x00


	//----- nvinfo : EIATTR_KPARAM_INFO
	.align		4
.L_17:
        /*0058*/ 	.byte	0x04, 0x17
        /*005a*/ 	.short	(.L_19 - .L_18)
.L_18:
        /*005c*/ 	.word	0x00000000
        /*0060*/ 	.short	0x0000
        /*0062*/ 	.short	0x0000
        /*0064*/ 	.byte	0x00, 0xf0, 0x21, 0x00


	//----- nvinfo : EIATTR_SPARSE_MMA_MASK
	.align		4
.L_19:
        /*0068*/ 	.byte	0x03, 0x50
        /*006a*/ 	.short	0x0000


	//----- nvinfo : EIATTR_MAXREG_COUNT
	.align		4
        /*006c*/ 	.byte	0x03, 0x1b
        /*006e*/ 	.short	0x00ff


	//----- nvinfo : EIATTR_MERCURY_ISA_VERSION
	.align		4
        /*0070*/ 	.byte	0x03, 0x5f
        /*0072*/ 	.short	0x0101


	//----- nvinfo : EIATTR_VRC_CTA_INIT_COUNT
	.align		4
        /*0074*/ 	.byte	0x02, 0x4a
	.zero		1
	.zero		1


	//----- nvinfo : EIATTR_EXIT_INSTR_OFFSETS
	.align		4
        /*0078*/ 	.byte	0x04, 0x1c
        /*007a*/ 	.short	(.L_21 - .L_20)


	//   ....[0]....
.L_20:
        /*007c*/ 	.word	0x000000a0


	//   ....[1]....
        /*0080*/ 	.word	0x000002a0


	//----- nvinfo : EIATTR_CBANK_PARAM_SIZE
	.align		4
.L_21:
        /*0084*/ 	.byte	0x03, 0x19
        /*0086*/ 	.short	0x002c


	//----- nvinfo : EIATTR_PARAM_CBANK
	.align		4
        /*0088*/ 	.byte	0x04, 0x0a
        /*008a*/ 	.short	(.L_23 - .L_22)
	.align		4
.L_22:
        /*008c*/ 	.word	index@(.nv.constant0._Z5plot2PKfS0_PfS1_S1_i)
        /*0090*/ 	.short	0x0380
        /*0092*/ 	.short	0x002c


	//----- nvinfo : EIATTR_SW_WAR
	.align		4
.L_23:
        /*0094*/ 	.byte	0x04, 0x36
        /*0096*/ 	.short	(.L_25 - .L_24)
.L_24:
        /*0098*/ 	.word	0x00000008
.L_25:


//--------------------- .nv.callgraph             --------------------------
	.section	.nv.callgraph,"",@"SHT_CUDA_CALLGRAPH"
	.align	4
	.sectionentsize	8
	.align		4
        /*0000*/ 	.word	0x00000000
	.align		4
        /*0004*/ 	.word	0xffffffff
	.align		4
        /*0008*/ 	.word	0x00000000
	.align		4
        /*000c*/ 	.word	0xfffffffe
	.align		4
        /*0010*/ 	.word	0x00000000
	.align		4
        /*0014*/ 	.word	0xfffffffd
	.align		4
        /*0018*/ 	.word	0x00000000
	.align		4
        /*001c*/ 	.word	0xfffffffc


//--------------------- .text._Z5plot2PKfS0_PfS1_S1_i --------------------------
	.section	.text._Z5plot2PKfS0_PfS1_S1_i,"ax",@progbits
	.align	128
.text._Z5plot2PKfS0_PfS1_S1_i:
        .type           _Z5plot2PKfS0_PfS1_S1_i,@function
        .size           _Z5plot2PKfS0_PfS1_S1_i,(.L_x_1 - _Z5plot2PKfS0_PfS1_S1_i)
        .other          _Z5plot2PKfS0_PfS1_S1_i,@"STO_CUDA_ENTRY STV_DEFAULT"
_Z5plot2PKfS0_PfS1_S1_i:
[----:B------:R-:W-:Y:S01]  /*0000*/  LDC R1, c[0x0][0x37c] ;  /* 0x0000df00ff017b82 */ /* 0x000fe20000000800 */
[----:B------:R-:W0:Y:S07]  /*0010*/  S2R R0, SR_TID.X ;  /* 0x0000000000007919 */ /* 0x000e2e0000002100 */
[----:B------:R-:W1:Y:S01]  /*0020*/  S2UR UR4, SR_CTAID.X ;  /* 0x00000000000479c3 */ /* 0x000e620000002500 */
[----:B------:R-:W2:Y:S07]  /*0030*/  LDCU UR5, c[0x0][0x3a8] ;  /* 0x00007500ff0577ac */ /* 0x000eae0008000800 */
[----:B------:R-:W3:Y:S01]  /*0040*/  LDC R3, c[0x0][0x360] ;  /* 0x0000d800ff037b82 */ /* 0x000ee20000000800 */
[----:B-1----:R-:W-:Y:S01]  /*0050*/  ULOP3.LUT UR4, UR4, 0xffff, URZ, 0xc0, !UPT ;  /* 0x0000ffff04047892 */ /* 0x002fe2000f8ec0ff */
[----:B0-----:R-:W-:-:S02]  /*0060*/  LOP3.LUT R0, R0, 0xffff, RZ, 0xc0, !PT ;  /* 0x0000ffff00007812 */ /* 0x001fc400078ec0ff */
[----:B---3--:R-:W-:-:S05]  /*0070*/  LOP3.LUT R3, R3, 0xffff, RZ, 0xc0, !PT ;  /* 0x0000ffff03037812 */ /* 0x008fca00078ec0ff */
[----:B------:R-:W-:-:S05]  /*0080*/  IMAD R0, R3, UR4, R0 ;  /* 0x0000000403007c24 */ /* 0x000fca000f8e0200 */
[----:B--2---:R-:W-:-:S13]  /*0090*/  ISETP.GE.AND P0, PT, R0, UR5, PT ;  /* 0x0000000500007c0c */ /* 0x004fda000bf06270 */
[----:B------:R-:W-:Y:S05]  /*00a0*/  @P0 EXIT ;  /* 0x000000000000094d */ /* 0x000fea0003800000 */
[----:B------:R-:W0:Y:S01]  /*00b0*/  LDC.64 R10, c[0x0][0x3a0] ;  /* 0x0000e800ff0a7b82 */ /* 0x000e220000000a00 */
[----:B------:R-:W1:Y:S07]  /*00c0*/  LDCU.64 UR4, c[0x0][0x358] ;  /* 0x00006b00ff0477ac */ /* 0x000e6e0008000a00 */
[----:B------:R-:W2:Y:S08]  /*00d0*/  LDC.64 R8, c[0x0][0x398] ;  /* 0x0000e600ff087b82 */ /* 0x000eb00000000a00 */
[----:B------:R-:W3:Y:S08]  /*00e0*/  LDC.64 R6, c[0x0][0x388] ;  /* 0x0000e200ff067b82 */ /* 0x000ef00000000a00 */
[----:B------:R-:W4:Y:S01]  /*00f0*/  LDC.64 R4, c[0x0][0x380] ;  /* 0x0000e000ff047b82 */ /* 0x000f220000000a00 */
[----:B0-----:R-:W-:-:S06]  /*0100*/  IMAD.WIDE R10, R0, 0x4, R10 ;  /* 0x00000004000a7825 */ /* 0x001fcc00078e020a */
[----:B-1----:R-:W5:Y:S01]  /*0110*/  LDG.E R10, desc[UR4][R10.64] ;  /* 0x000000040a0a7981 */ /* 0x002f62000c1e1900 */
[C---:B--2---:R-:W-:Y:S01]  /*0120*/  IMAD.WIDE R8, R0.reuse, 0x4, R8 ;  /* 0x0000000400087825 */ /* 0x044fe200078e0208 */
[----:B------:R-:W0:Y:S05]  /*0130*/  LDC.64 R2, c[0x0][0x390] ;  /* 0x0000e400ff027b82 */ /* 0x000e2a0000000a00 */
[----:B------:R-:W2:Y:S01]  /*0140*/  LDG.E R9, desc[UR4][R8.64] ;  /* 0x0000000408097981 */ /* 0x000ea2000c1e1900 */
[----:B---3--:R-:W-:-:S06]  /*0150*/  IMAD.WIDE R6, R0, 0x4, R6 ;  /* 0x0000000400067825 */ /* 0x008fcc00078e0206 */
[----:B------:R-:W3:Y:S01]  /*0160*/  LDG.E R6, desc[UR4][R6.64] ;  /* 0x0000000406067981 */ /* 0x000ee2000c1e1900 */
[----:B----4-:R-:W-:-:S06]  /*0170*/  IMAD.WIDE R4, R0, 0x4, R4 ;  /* 0x0000000400047825 */ /* 0x010fcc00078e0204 */
[----:B------:R-:W4:Y:S01]  /*0180*/  LDG.E R4, desc[UR4][R4.64] ;  /* 0x0000000404047981 */ /* 0x000f22000c1e1900 */
[----:B0-----:R-:W-:Y:S01]  /*0190*/  IMAD.WIDE R2, R0, 0x4, R2 ;  /* 0x0000000400027825 */ /* 0x001fe200078e0202 */
[----:B-----5:R-:W0:Y:S08]  /*01a0*/  MUFU.RCP R15, R10 ;  /* 0x0000000a000f7308 */ /* 0x020e300000001000 */
[----:B--2---:R-:W1:Y:S01]  /*01b0*/  MUFU.RCP R13, R9 ;  /* 0x00000009000d7308 */ /* 0x004e620000001000 */
[----:B---3--:R-:W-:-:S04]  /*01c0*/  FMUL.FTZ R12, R6, R6 ;  /* 0x00000006060c7220 */ /* 0x008fc80000410000 */
[C---:B------:R-:W-:Y:S01]  /*01d0*/  FMUL.FTZ R14, R12.reuse, 5 ;  /* 0x40a000000c0e7820 */ /* 0x040fe20000410000 */
[----:B------:R-:W-:-:S03]  /*01e0*/  FADD.FTZ R11, R12, R12 ;  /* 0x0000000c0c0b7221 */ /* 0x000fc60000010000 */
[----:B0-----:R-:W-:Y:S01]  /*01f0*/  FMUL.FTZ R15, R14, R15 ;  /* 0x0000000f0e0f7220 */ /* 0x001fe20000410000 */
[----:B----4-:R-:W-:Y:S01]  /*0200*/  FMUL.FTZ R8, R4, R4 ;  /* 0x0000000404087220 */ /* 0x010fe20000410000 */
[----:B-1----:R-:W-:-:S03]  /*0210*/  FMUL.FTZ R7, R13, 9 ;  /* 0x411000000d077820 */ /* 0x002fc60000410000 */
[----:B------:R-:W-:Y:S01]  /*0220*/  FFMA.FTZ R12, R8, 3, R15 ;  /* 0x40400000080c7823 */ /* 0x000fe2000001000f */
[----:B------:R-:W-:Y:S01]  /*0230*/  FFMA.FTZ R11, R4, 7, R11 ;  /* 0x40e00000040b7823 */ /* 0x000fe2000001000b */
[C---:B------:R-:W-:Y:S02]  /*0240*/  FMUL.FTZ R5, R8.reuse, 3 ;  /* 0x4040000008057820 */ /* 0x040fe40000410000 */
[----:B------:R-:W-:Y:S02]  /*0250*/  FFMA.FTZ R12, R8, R12, R7 ;  /* 0x0000000c080c7223 */ /* 0x000fe40000010007 */
[----:B------:R-:W-:Y:S02]  /*0260*/  FFMA.FTZ R4, R6, R11, R5 ;  /* 0x0000000b06047223 */ /* 0x000fe40000010005 */
[----:B------:R-:W-:-:S04]  /*0270*/  FMUL.FTZ R13, R13, R12 ;  /* 0x0000000c0d0d7220 */ /* 0x000fc80000410000 */
[----:B------:R-:W-:-:S05]  /*0280*/  FFMA.FTZ R13, R6, R4, R13 ;  /* 0x00000004060d7223 */ /* 0x000fca000001000d */
[----:B------:R-:W-:Y:S01]  /*0290*/  STG.E desc[UR4][R2.64], R13 ;  /* 0x0000000d02007986 */ /* 0x000fe2000c101904 */
[----:B------:R-:W-:Y:S05]  /*02a0*/  EXIT ;  /* 0x000000000000794d */ /* 0x000fea0003800000 */
.L_x_0:
[----:B------:R-:W-:-:S00]  /*02b0*/  BRA `(.L_x_0) ;  /* 0xfffffffc00fc7947 */ /* 0x000fc0000383ffff */
[----:B------:R-:W-:-:S00]  /*02c0*/  NOP ;  /* 0x0000000000007918 */ /* 0x000fc00000000000 */
        /* <DEDUP_REMOVED lines=11> */
.L_x_1:


//--------------------- .nv.shared.reserved.0     --------------------------
	.section	.nv.shared.reserved.0,"aw",@nobits
	.weak		__nv_reservedSMEM_offset_0_alias
	.size		__nv_reservedSMEM_offset_0_alias, 0, 64
	.other		__nv_reservedSMEM_offset_0_alias,@"STO_CUDA_RESERVED_SHARED STV_DEFAULT"
__nv_reservedSMEM_offset_0_alias:
	.zero		0
	.zero		64


//--------------------- .nv.constant0._Z5plot2PKfS0_PfS1_S1_i --------------------------
	.section	.nv.constant0._Z5plot2PKfS0_PfS1_S1_i,"a",@progbits
	.sectionflags	@""
	.align	4
.nv.constant0._Z5plot2PKfS0_PfS1_S1_i:
	.zero		940


//--------------------- SYMBOLS --------------------------

	.type		.nv.reservedSmem.offset0,@object
	.size		.nv.reservedSmem.offset0,0x4
